//
// Generated by NVIDIA NVVM Compiler
//
// Compiler Build ID: CL-36424714
// Cuda compilation tools, release 13.0, V13.0.88
// Based on NVVM 20.0.0
//

.version 9.0
.target sm_100
.address_size 64

	// .globl	_Z12sgemm_gpu_v2ILi16ELi64EEviiiPfS0_S0_
// _ZZ12sgemm_gpu_v2ILi16ELi64EEviiiPfS0_S0_E8A_shared has been demoted
// _ZZ12sgemm_gpu_v2ILi16ELi64EEviiiPfS0_S0_E8B_shared has been demoted

.visible .entry _Z12sgemm_gpu_v2ILi16ELi64EEviiiPfS0_S0_(
	.param .u32 _Z12sgemm_gpu_v2ILi16ELi64EEviiiPfS0_S0__param_0,
	.param .u32 _Z12sgemm_gpu_v2ILi16ELi64EEviiiPfS0_S0__param_1,
	.param .u32 _Z12sgemm_gpu_v2ILi16ELi64EEviiiPfS0_S0__param_2,
	.param .u64 .ptr .align 1 _Z12sgemm_gpu_v2ILi16ELi64EEviiiPfS0_S0__param_3,
	.param .u64 .ptr .align 1 _Z12sgemm_gpu_v2ILi16ELi64EEviiiPfS0_S0__param_4,
	.param .u64 .ptr .align 1 _Z12sgemm_gpu_v2ILi16ELi64EEviiiPfS0_S0__param_5
)
{
	.reg .pred 	%p<12>;
	.reg .b32 	%r<93>;
	.reg .b32 	%f<114>;
	.reg .b64 	%rd<19>;
	// demoted variable
	.shared .align 4 .b8 _ZZ12sgemm_gpu_v2ILi16ELi64EEviiiPfS0_S0_E8A_shared[4096];
	// demoted variable
	.shared .align 4 .b8 _ZZ12sgemm_gpu_v2ILi16ELi64EEviiiPfS0_S0_E8B_shared[4096];
	ld.param.u32 	%r38, [_Z12sgemm_gpu_v2ILi16ELi64EEviiiPfS0_S0__param_1];
	ld.param.u32 	%r39, [_Z12sgemm_gpu_v2ILi16ELi64EEviiiPfS0_S0__param_2];
	ld.param.u64 	%rd5, [_Z12sgemm_gpu_v2ILi16ELi64EEviiiPfS0_S0__param_3];
	ld.param.u64 	%rd6, [_Z12sgemm_gpu_v2ILi16ELi64EEviiiPfS0_S0__param_4];
	ld.param.u64 	%rd7, [_Z12sgemm_gpu_v2ILi16ELi64EEviiiPfS0_S0__param_5];
	mov.u32 	%r40, %ctaid.x;
	mov.u32 	%r1, %ntid.x;
	mul.lo.s32 	%r2, %r40, %r1;
	mov.u32 	%r3, %tid.x;
	mov.u32 	%r41, %ctaid.y;
	mov.u32 	%r42, %ntid.y;
	mul.lo.s32 	%r4, %r41, %r42;
	mov.u32 	%r5, %tid.y;
	setp.lt.s32 	%p1, %r39, 1;
	shl.b32 	%r43, %r5, 8;
	mov.u32 	%r44, _ZZ12sgemm_gpu_v2ILi16ELi64EEviiiPfS0_S0_E8A_shared;
	add.s32 	%r6, %r44, %r43;
	shl.b32 	%r45, %r3, 2;
	mov.u32 	%r46, _ZZ12sgemm_gpu_v2ILi16ELi64EEviiiPfS0_S0_E8B_shared;
	add.s32 	%r7, %r46, %r45;
	@%p1 bra 	$L__BB0_3;
	mad.lo.s32 	%r8, %r39, %r5, %r3;
	cvt.u64.u32 	%rd1, %r2;
	mul.lo.s32 	%r48, %r39, %r4;
	cvt.u64.u32 	%rd2, %r48;
	cvta.to.global.u64 	%rd3, %rd5;
	cvta.to.global.u64 	%rd4, %rd6;
	mov.b32 	%r83, 0;
$L__BB0_2:
	add.s32 	%r49, %r8, %r83;
	cvt.u64.u32 	%rd8, %r49;
	add.s64 	%rd9, %rd8, %rd2;
	shl.b64 	%rd10, %rd9, 2;
	add.s64 	%rd11, %rd3, %rd10;
	ld.global.f32 	%f14, [%rd11];
	add.s32 	%r50, %r83, %r3;
	shl.b32 	%r51, %r50, 2;
	add.s32 	%r52, %r6, %r51;
	st.shared.f32 	[%r52], %f14;
	add.s32 	%r53, %r83, %r5;
	mad.lo.s32 	%r54, %r53, %r39, %r3;
	cvt.u64.u32 	%rd12, %r54;
	add.s64 	%rd13, %rd12, %rd1;
	shl.b64 	%rd14, %rd13, 2;
	add.s64 	%rd15, %rd4, %rd14;
	ld.global.f32 	%f15, [%rd15];
	shl.b32 	%r55, %r53, 6;
	add.s32 	%r56, %r7, %r55;
	st.shared.f32 	[%r56], %f15;
	add.s32 	%r83, %r83, %r1;
	setp.lt.s32 	%p2, %r83, %r39;
	@%p2 bra 	$L__BB0_2;
$L__BB0_3:
	setp.lt.s32 	%p3, %r39, 1;
	bar.sync 	0;
	mov.f32 	%f113, 0f00000000;
	@%p3 bra 	$L__BB0_16;
	and.b32  	%r11, %r39, 15;
	setp.lt.u32 	%p4, %r39, 16;
	mov.f32 	%f113, 0f00000000;
	mov.b32 	%r88, 0;
	@%p4 bra 	$L__BB0_7;
	and.b32  	%r88, %r39, 2147483632;
	neg.s32 	%r86, %r88;
	add.s32 	%r60, %r43, %r44;
	add.s32 	%r85, %r60, 32;
	add.s32 	%r63, %r45, %r46;
	add.s32 	%r84, %r63, 512;
	mov.f32 	%f113, 0f00000000;
$L__BB0_6:
	.pragma "nounroll";
	ld.shared.f32 	%f20, [%r85+-32];
	ld.shared.f32 	%f21, [%r84+-512];
	fma.rn.f32 	%f22, %f20, %f21, %f113;
	ld.shared.f32 	%f23, [%r85+-28];
	ld.shared.f32 	%f24, [%r84+-448];
	fma.rn.f32 	%f25, %f23, %f24, %f22;
	ld.shared.f32 	%f26, [%r85+-24];
	ld.shared.f32 	%f27, [%r84+-384];
	fma.rn.f32 	%f28, %f26, %f27, %f25;
	ld.shared.f32 	%f29, [%r85+-20];
	ld.shared.f32 	%f30, [%r84+-320];
	fma.rn.f32 	%f31, %f29, %f30, %f28;
	ld.shared.f32 	%f32, [%r85+-16];
	ld.shared.f32 	%f33, [%r84+-256];
	fma.rn.f32 	%f34, %f32, %f33, %f31;
	ld.shared.f32 	%f35, [%r85+-12];
	ld.shared.f32 	%f36, [%r84+-192];
	fma.rn.f32 	%f37, %f35, %f36, %f34;
	ld.shared.f32 	%f38, [%r85+-8];
	ld.shared.f32 	%f39, [%r84+-128];
	fma.rn.f32 	%f40, %f38, %f39, %f37;
	ld.shared.f32 	%f41, [%r85+-4];
	ld.shared.f32 	%f42, [%r84+-64];
	fma.rn.f32 	%f43, %f41, %f42, %f40;
	ld.shared.f32 	%f44, [%r85];
	ld.shared.f32 	%f45, [%r84];
	fma.rn.f32 	%f46, %f44, %f45, %f43;
	ld.shared.f32 	%f47, [%r85+4];
	ld.shared.f32 	%f48, [%r84+64];
	fma.rn.f32 	%f49, %f47, %f48, %f46;
	ld.shared.f32 	%f50, [%r85+8];
	ld.shared.f32 	%f51, [%r84+128];
	fma.rn.f32 	%f52, %f50, %f51, %f49;
	ld.shared.f32 	%f53, [%r85+12];
	ld.shared.f32 	%f54, [%r84+192];
	fma.rn.f32 	%f55, %f53, %f54, %f52;
	ld.shared.f32 	%f56, [%r85+16];
	ld.shared.f32 	%f57, [%r84+256];
	fma.rn.f32 	%f58, %f56, %f57, %f55;
	ld.shared.f32 	%f59, [%r85+20];
	ld.shared.f32 	%f60, [%r84+320];
	fma.rn.f32 	%f61, %f59, %f60, %f58;
	ld.shared.f32 	%f62, [%r85+24];
	ld.shared.f32 	%f63, [%r84+384];
	fma.rn.f32 	%f64, %f62, %f63, %f61;
	ld.shared.f32 	%f65, [%r85+28];
	ld.shared.f32 	%f66, [%r84+448];
	fma.rn.f32 	%f113, %f65, %f66, %f64;
	add.s32 	%r86, %r86, 16;
	add.s32 	%r85, %r85, 64;
	add.s32 	%r84, %r84, 1024;
	setp.ne.s32 	%p5, %r86, 0;
	@%p5 bra 	$L__BB0_6;
$L__BB0_7:
	setp.eq.s32 	%p6, %r11, 0;
	@%p6 bra 	$L__BB0_16;
	and.b32  	%r23, %r39, 7;
	setp.lt.u32 	%p7, %r11, 8;
	@%p7 bra 	$L__BB0_10;
	shl.b32 	%r64, %r88, 2;
	add.s32 	%r65, %r6, %r64;
	ld.shared.f32 	%f68, [%r65];
	shl.b32 	%r66, %r88, 6;
	add.s32 	%r67, %r7, %r66;
	ld.shared.f32 	%f69, [%r67];
	fma.rn.f32 	%f70, %f68, %f69, %f113;
	ld.shared.f32 	%f71, [%r65+4];
	ld.shared.f32 	%f72, [%r67+64];
	fma.rn.f32 	%f73, %f71, %f72, %f70;
	ld.shared.f32 	%f74, [%r65+8];
	ld.shared.f32 	%f75, [%r67+128];
	fma.rn.f32 	%f76, %f74, %f75, %f73;
	ld.shared.f32 	%f77, [%r65+12];
	ld.shared.f32 	%f78, [%r67+192];
	fma.rn.f32 	%f79, %f77, %f78, %f76;
	ld.shared.f32 	%f80, [%r65+16];
	ld.shared.f32 	%f81, [%r67+256];
	fma.rn.f32 	%f82, %f80, %f81, %f79;
	ld.shared.f32 	%f83, [%r65+20];
	ld.shared.f32 	%f84, [%r67+320];
	fma.rn.f32 	%f85, %f83, %f84, %f82;
	ld.shared.f32 	%f86, [%r65+24];
	ld.shared.f32 	%f87, [%r67+384];
	fma.rn.f32 	%f88, %f86, %f87, %f85;
	ld.shared.f32 	%f89, [%r65+28];
	ld.shared.f32 	%f90, [%r67+448];
	fma.rn.f32 	%f113, %f89, %f90, %f88;
	add.s32 	%r88, %r88, 8;
$L__BB0_10:
	setp.eq.s32 	%p8, %r23, 0;
	@%p8 bra 	$L__BB0_16;
	and.b32  	%r26, %r39, 3;
	setp.lt.u32 	%p9, %r23, 4;
	@%p9 bra 	$L__BB0_13;
	shl.b32 	%r68, %r88, 2;
	add.s32 	%r69, %r6, %r68;
	ld.shared.f32 	%f92, [%r69];
	shl.b32 	%r70, %r88, 6;
	add.s32 	%r71, %r7, %r70;
	ld.shared.f32 	%f93, [%r71];
	fma.rn.f32 	%f94, %f92, %f93, %f113;
	ld.shared.f32 	%f95, [%r69+4];
	ld.shared.f32 	%f96, [%r71+64];
	fma.rn.f32 	%f97, %f95, %f96, %f94;
	ld.shared.f32 	%f98, [%r69+8];
	ld.shared.f32 	%f99, [%r71+128];
	fma.rn.f32 	%f100, %f98, %f99, %f97;
	ld.shared.f32 	%f101, [%r69+12];
	ld.shared.f32 	%f102, [%r71+192];
	fma.rn.f32 	%f113, %f101, %f102, %f100;
	add.s32 	%r88, %r88, 4;
$L__BB0_13:
	setp.eq.s32 	%p10, %r26, 0;
	@%p10 bra 	$L__BB0_16;
	shl.b32 	%r72, %r88, 6;
	add.s32 	%r74, %r72, %r45;
	add.s32 	%r92, %r46, %r74;
	shl.b32 	%r77, %r88, 2;
	add.s32 	%r78, %r43, %r77;
	mov.u32 	%r79, _ZZ12sgemm_gpu_v2ILi16ELi64EEviiiPfS0_S0_E8A_shared;
	add.s32 	%r91, %r79, %r78;
	neg.s32 	%r90, %r26;
$L__BB0_15:
	.pragma "nounroll";
	ld.shared.f32 	%f103, [%r91];
	ld.shared.f32 	%f104, [%r92];
	fma.rn.f32 	%f113, %f103, %f104, %f113;
	add.s32 	%r92, %r92, 64;
	add.s32 	%r91, %r91, 4;
	add.s32 	%r90, %r90, 1;
	setp.ne.s32 	%p11, %r90, 0;
	@%p11 bra 	$L__BB0_15;
$L__BB0_16:
	cvta.to.global.u64 	%rd16, %rd7;
	add.s32 	%r80, %r4, %r5;
	add.s32 	%r81, %r2, %r3;
	mad.lo.s32 	%r82, %r38, %r80, %r81;
	mul.wide.s32 	%rd17, %r82, 4;
	add.s64 	%rd18, %rd16, %rd17;
	st.global.f32 	[%rd18], %f113;
	ret;

}


// ===== COMPILED SASS (sm_100) =====

	.target	sm_100

	.elftype	@"ET_EXEC"


//--------------------- .note.nv.tkinfo           --------------------------
	.section	.note.nv.tkinfo,"",@"SHT_NOTE"
	.sectionflags	@"SHF_NOTE_NV_TKINFO"
	.tkinfo
        /*0018*/ 	.word	0x00000002
        /*0030*/ 	.string	""
        /*0030*/ 	.string	"ptxas"
        /*0030*/ 	.string	"Cuda compilation tools, release 13.0, V13.0.88"
        /*0030*/ 	.string	"Build cuda_13.0.r13.0/compiler.36424714_0"
        /*0030*/ 	.string	"-arch sm_100 -m 64 "



//--------------------- .note.nv.cuinfo           --------------------------
	.section	.note.nv.cuinfo,"",@"SHT_NOTE"
	.sectionflags	@"SHF_NOTE_NV_CUINFO"
        /*0018*/ 	.short	0x0002
        /*001a*/ 	.short	0x0064
        /*001c*/ 	.short	0x0082
	.zero		2


//--------------------- .nv.info                  --------------------------
	.section	.nv.info,"",@"SHT_CUDA_INFO"
	.align	4


	//----- nvinfo : EIATTR_REGCOUNT
	.align		4
        /*0000*/ 	.byte	0x04, 0x2f
        /*0002*/ 	.short	(.L_1 - .L_0)
	.align		4
.L_0:
        /*0004*/ 	.word	index@(_Z12sgemm_gpu_v2ILi16ELi64EEviiiPfS0_S0_)
        /*0008*/ 	.word	0x00000020


	//----- nvinfo : EIATTR_FRAME_SIZE
	.align		4
.L_1:
        /*000c*/ 	.byte	0x04, 0x11
        /*000e*/ 	.short	(.L_3 - .L_2)
	.align		4
.L_2:
        /*0010*/ 	.word	index@(_Z12sgemm_gpu_v2ILi16ELi64EEviiiPfS0_S0_)
        /*0014*/ 	.word	0x00000000


	//----- nvinfo : EIATTR_MIN_STACK_SIZE
	.align		4
.L_3:
        /*0018*/ 	.byte	0x04, 0x12
        /*001a*/ 	.short	(.L_5 - .L_4)
	.align		4
.L_4:
        /*001c*/ 	.word	index@(_Z12sgemm_gpu_v2ILi16ELi64EEviiiPfS0_S0_)
        /*0020*/ 	.word	0x00000000
.L_5:


//--------------------- .nv.compat                --------------------------
	.section	.nv.compat,"",@"SHT_CUDA_COMPAT_INFO"
	.align	4
        /*0000*/ 	.byte	0x02, 0x09, 0x00, 0x00, 0x02, 0x02, 0x01, 0x00, 0x02, 0x05, 0x05, 0x00, 0x03, 0x07, 0x01, 0x01
        /*0010*/ 	.byte	0x02, 0x03, 0x00, 0x00, 0x02, 0x06, 0x01, 0x00, 0x04, 0x0b, 0x08, 0x00, 0x09, 0x00, 0x00, 0x00
        /*0020*/ 	.byte	0x00, 0x00, 0x00, 0x00


//--------------------- .nv.info._Z12sgemm_gpu_v2ILi16ELi64EEviiiPfS0_S0_ --------------------------
	.section	.nv.info._Z12sgemm_gpu_v2ILi16ELi64EEviiiPfS0_S0_,"",@"SHT_CUDA_INFO"
	.sectionflags	@""
	.align	4


	//----- nvinfo : EIATTR_CUDA_API_VERSION
	.align		4
        /*0000*/ 	.byte	0x04, 0x37
        /*0002*/ 	.short	(.L_7 - .L_6)
.L_6:
        /*0004*/ 	.word	0x00000082


	//----- nvinfo : EIATTR_KPARAM_INFO
	.align		4
.L_7:
        /*0008*/ 	.byte	0x04, 0x17
        /*000a*/ 	.short	(.L_9 - .L_8)
.L_8:
        /*000c*/ 	.word	0x00000000
        /*0010*/ 	.short	0x0005
        /*0012*/ 	.short	0x0020
        /*0014*/ 	.byte	0x00, 0xf5, 0x21, 0x00


	//----- nvinfo : EIATTR_KPARAM_INFO
	.align		4
.L_9:
        /*0018*/ 	.byte	0x04, 0x17
        /*001a*/ 	.short	(.L_11 - .L_10)
.L_10:
        /*001c*/ 	.word	0x00000000
        /*0020*/ 	.short	0x0004
        /*0022*/ 	.short	0x0018
        /*0024*/ 	.byte	0x00, 0xf5, 0x21, 0x00


	//----- nvinfo : EIATTR_KPARAM_INFO
	.align		4
.L_11:
        /*0028*/ 	.byte	0x04, 0x17
        /*002a*/ 	.short	(.L_13 - .L_12)
.L_12:
        /*002c*/ 	.word	0x00000000
        /*0030*/ 	.short	0x0003
        /*0032*/ 	.short	0x0010
        /*0034*/ 	.byte	0x00, 0xf5, 0x21, 0x00


	//----- nvinfo : EIATTR_KPARAM_INFO
	.align		4
.L_13:
        /*0038*/ 	.byte	0x04, 0x17
        /*003a*/ 	.short	(.L_15 - .L_14)
.L_14:
        /*003c*/ 	.word	0x00000000
        /*0040*/ 	.short	0x0002
        /*0042*/ 	.short	0x0008
        /*0044*/ 	.byte	0x00, 0xf0, 0x11, 0x00


	//----- nvinfo : EIATTR_KPARAM_INFO
	.align		4
.L_15:
        /*0048*/ 	.byte	0x04, 0x17
        /*004a*/ 	.short	(.L_17 - .L_16)
.L_16:
        /*004c*/ 	.word	0x00000000
        /*0050*/ 	.short	0x0001
        /*0052*/ 	.short	0x0004
        /*0054*/ 	.byte	0x00, 0xf0, 0x11, 0x00


	//----- nvinfo : EIATTR_KPARAM_INFO
	.align		4
.L_17:
        /*0058*/ 	.byte	0x04, 0x17
        /*005a*/ 	.short	(.L_19 - .L_18)
.L_18:
        /*005c*/ 	.word	0x00000000
        /*0060*/ 	.short	0x0000
        /*0062*/ 	.short	0x0000
        /*0064*/ 	.byte	0x00, 0xf0, 0x11, 0x00


	//----- nvinfo : EIATTR_SPARSE_MMA_MASK
	.align		4
.L_19:
        /*0068*/ 	.byte	0x03, 0x50
        /*006a*/ 	.short	0x0000


	//----- nvinfo : EIATTR_MAXREG_COUNT
	.align		4
        /*006c*/ 	.byte	0x03, 0x1b
        /*006e*/ 	.short	0x00ff


	//----- nvinfo : EIATTR_NUM_BARRIERS
	.align		4
        /*0070*/ 	.byte	0x02, 0x4c
        /*0072*/ 	.byte	0x01
	.zero		1


	//----- nvinfo : EIATTR_MERCURY_ISA_VERSION
	.align		4
        /*0074*/ 	.byte	0x03, 0x5f
        /*0076*/ 	.short	0x0101


	//----- nvinfo : EIATTR_VRC_CTA_INIT_COUNT
	.align		4
        /*0078*/ 	.byte	0x02, 0x4a
	.zero		1
	.zero		1


	//----- nvinfo : EIATTR_EXIT_INSTR_OFFSETS
	.align		4
        /*007c*/ 	.byte	0x04, 0x1c
        /*007e*/ 	.short	(.L_21 - .L_20)


	//   ....[0]....
.L_20:
        /*0080*/ 	.word	0x00000a70


	//----- nvinfo : EIATTR_CBANK_PARAM_SIZE
	.align		4
.L_21:
        /*0084*/ 	.byte	0x03, 0x19
        /*0086*/ 	.short	0x0028


	//----- nvinfo : EIATTR_PARAM_CBANK
	.align		4
        /*0088*/ 	.byte	0x04, 0x0a
        /*008a*/ 	.short	(.L_23 - .L_22)
	.align		4
.L_22:
        /*008c*/ 	.word	index@(.nv.constant0._Z12sgemm_gpu_v2ILi16ELi64EEviiiPfS0_S0_)
        /*0090*/ 	.short	0x0380
        /*0092*/ 	.short	0x0028


	//----- nvinfo : EIATTR_SW_WAR
	.align		4
.L_23:
        /*0094*/ 	.byte	0x04, 0x36
        /*0096*/ 	.short	(.L_25 - .L_24)
.L_24:
        /*0098*/ 	.word	0x00000008
.L_25:


//--------------------- .nv.callgraph             --------------------------
	.section	.nv.callgraph,"",@"SHT_CUDA_CALLGRAPH"
	.align	4
	.sectionentsize	8
	.align		4
        /*0000*/ 	.word	0x00000000
	.align		4
        /*0004*/ 	.word	0xffffffff
	.align		4
        /*0008*/ 	.word	0x00000000
	.align		4
        /*000c*/ 	.word	0xfffffffe
	.align		4
        /*0010*/ 	.word	0x00000000
	.align		4
        /*0014*/ 	.word	0xfffffffd
	.align		4
        /*0018*/ 	.word	0x00000000
	.align		4
        /*001c*/ 	.word	0xfffffffc


//--------------------- .text._Z12sgemm_gpu_v2ILi16ELi64EEviiiPfS0_S0_ --------------------------
	.section	.text._Z12sgemm_gpu_v2ILi16ELi64EEviiiPfS0_S0_,"ax",@progbits
	.align	128
        .global         _Z12sgemm_gpu_v2ILi16ELi64EEviiiPfS0_S0_
        .type           _Z12sgemm_gpu_v2ILi16ELi64EEviiiPfS0_S0_,@function
        .size           _Z12sgemm_gpu_v2ILi16ELi64EEviiiPfS0_S0_,(.L_x_9 - _Z12sgemm_gpu_v2ILi16ELi64EEviiiPfS0_S0_)
        .other          _Z12sgemm_gpu_v2ILi16ELi64EEviiiPfS0_S0_,@"STO_CUDA_ENTRY STV_DEFAULT"
_Z12sgemm_gpu_v2ILi16ELi64EEviiiPfS0_S0_:
.text._Z12sgemm_gpu_v2ILi16ELi64EEviiiPfS0_S0_:
[----:B------:R-:W-:Y:S01]  /*0000*/  LDC R1, c[0x0][0x37c] ;  /* 0x0000df00ff017b82 */ /* 0x000fe20000000800 */
[----:B------:R-:W0:Y:S01]  /*0010*/  S2R R5, SR_CgaCtaId ;  /* 0x0000000000057919 */ /* 0x000e220000008800 */
[----:B------:R-:W1:Y:S06]  /*0020*/  LDCU UR7, c[0x0][0x388] ;  /* 0x00007100ff0777ac */ /* 0x000e6c0008000800 */
[----:B------:R-:W2:Y:S01]  /*0030*/  S2UR UR5, SR_CTAID.X ;  /* 0x00000000000579c3 */ /* 0x000ea20000002500 */
[----:B------:R-:W-:Y:S01]  /*0040*/  MOV R6, 0x400 ;  /* 0x0000040000067802 */ /* 0x000fe20000000f00 */
[----:B------:R-:W3:Y:S01]  /*0050*/  S2R R2, SR_TID.Y ;  /* 0x0000000000027919 */ /* 0x000ee20000002200 */
[----:B------:R-:W2:Y:S02]  /*0060*/  LDCU UR9, c[0x0][0x360] ;  /* 0x00006c00ff0977ac */ /* 0x000ea40008000800 */
[----:B------:R-:W-:Y:S01]  /*0070*/  IADD3 R4, PT, PT, R6, 0x1000, RZ ;  /* 0x0000100006047810 */ /* 0x000fe20007ffe0ff */
[----:B------:R-:W4:Y:S01]  /*0080*/  S2R R3, SR_TID.X ;  /* 0x0000000000037919 */ /* 0x000f220000002100 */
[----:B------:R-:W5:Y:S01]  /*0090*/  LDCU UR4, c[0x0][0x364] ;  /* 0x00006c80ff0477ac */ /* 0x000f620008000800 */
[----:B------:R-:W5:Y:S01]  /*00a0*/  S2UR UR6, SR_CTAID.Y ;  /* 0x00000000000679c3 */ /* 0x000f620000002600 */
[----:B------:R-:W3:Y:S01]  /*00b0*/  LDCU.64 UR10, c[0x0][0x358] ;  /* 0x00006b00ff0a77ac */ /* 0x000ee20008000a00 */
[----:B-1----:R-:W-:-:S02]  /*00c0*/  UISETP.GE.AND UP0, UPT, UR7, 0x1, UPT ;  /* 0x000000010700788c */ /* 0x002fc4000bf06270 */
[----:B--2---:R-:W-:Y:S01]  /*00d0*/  UIMAD UR5, UR5, UR9, URZ ;  /* 0x00000009050572a4 */ /* 0x004fe2000f8e02ff */
[C---:B0-----:R-:W-:Y:S02]  /*00e0*/  LEA R6, R5.reuse, R6, 0x18 ;  /* 0x0000000605067211 */ /* 0x041fe400078ec0ff */
[----:B------:R-:W-:Y:S01]  /*00f0*/  LEA R4, R5, R4, 0x18 ;  /* 0x0000000405047211 */ /* 0x000fe200078ec0ff */
[----:B-----5:R-:W-:Y:S01]  /*0100*/  UIMAD UR6, UR6, UR4, URZ ;  /* 0x00000004060672a4 */ /* 0x020fe2000f8e02ff */
[----:B---3--:R-:W-:Y:S02]  /*0110*/  SHF.L.U32 R7, R2, 0x8, RZ ;  /* 0x0000000802077819 */ /* 0x008fe400000006ff */
[----:B----4-:R-:W-:Y:S02]  /*0120*/  SHF.L.U32 R5, R3, 0x2, RZ ;  /* 0x0000000203057819 */ /* 0x010fe400000006ff */
[----:B------:R-:W-:Y:S02]  /*0130*/  IADD3 R19, PT, PT, R7, R6, RZ ;  /* 0x0000000607137210 */ /* 0x000fe40007ffe0ff */
[----:B------:R-:W-:Y:S01]  /*0140*/  IADD3 R17, PT, PT, R5, R4, RZ ;  /* 0x0000000405117210 */ /* 0x000fe20007ffe0ff */
[----:B------:R-:W-:Y:S06]  /*0150*/  BRA.U !UP0, `(.L_x_0) ;  /* 0x0000000108647547 */ /* 0x000fec000b800000 */
[----:B------:R-:W-:Y:S01]  /*0160*/  IMAD R16, R2, UR7, R3 ;  /* 0x0000000702107c24 */ /* 0x000fe2000f8e0203 */
[----:B------:R-:W0:Y:S01]  /*0170*/  LDCU.128 UR12, c[0x0][0x390] ;  /* 0x00007200ff0c77ac */ /* 0x000e220008000c00 */
[----:B------:R-:W-:Y:S01]  /*0180*/  UIMAD UR8, UR6, UR7, URZ ;  /* 0x00000007060872a4 */ /* 0x000fe2000f8e02ff */
[----:B------:R-:W-:-:S11]  /*0190*/  UMOV UR4, URZ ;  /* 0x000000ff00047c82 */ /* 0x000fd60008000000 */
.L_x_1:
[----:B------:R-:W-:Y:S01]  /*01a0*/  VIADD R12, R2, UR4 ;  /* 0x00000004020c7c36 */ /* 0x000fe20008000000 */
[----:B------:R-:W-:-:S03]  /*01b0*/  IADD3 R0, PT, PT, R16, UR4, RZ ;  /* 0x0000000410007c10 */ /* 0x000fc6000fffe0ff */
[----:B-1----:R-:W-:Y:S01]  /*01c0*/  IMAD R8, R12, UR7, R3 ;  /* 0x000000070c087c24 */ /* 0x002fe2000f8e0203 */
[----:B------:R-:W-:-:S04]  /*01d0*/  IADD3 R11, P1, PT, R0, UR8, RZ ;  /* 0x00000008000b7c10 */ /* 0x000fc8000ff3e0ff */
[----:B------:R-:W-:Y:S02]  /*01e0*/  IADD3 R0, P0, PT, R8, UR5, RZ ;  /* 0x0000000508007c10 */ /* 0x000fe4000ff1e0ff */
[----:B------:R-:W-:Y:S02]  /*01f0*/  IADD3.X R14, PT, PT, RZ, RZ, RZ, P1, !PT ;  /* 0x000000ffff0e7210 */ /* 0x000fe40000ffe4ff */
[C---:B0-----:R-:W-:Y:S02]  /*0200*/  LEA R10, P1, R11.reuse, UR12, 0x2 ;  /* 0x0000000c0b0a7c11 */ /* 0x041fe4000f8210ff */
[----:B------:R-:W-:Y:S02]  /*0210*/  IADD3.X R9, PT, PT, RZ, RZ, RZ, P0, !PT ;  /* 0x000000ffff097210 */ /* 0x000fe400007fe4ff */
[----:B------:R-:W-:Y:S02]  /*0220*/  LEA R8, P0, R0, UR14, 0x2 ;  /* 0x0000000e00087c11 */ /* 0x000fe4000f8010ff */
[----:B------:R-:W-:-:S02]  /*0230*/  LEA.HI.X R11, R11, UR13, R14, 0x2, P1 ;  /* 0x0000000d0b0b7c11 */ /* 0x000fc400088f140e */
[----:B------:R-:W-:-:S03]  /*0240*/  LEA.HI.X R9, R0, UR15, R9, 0x2, P0 ;  /* 0x0000000f00097c11 */ /* 0x000fc600080f1409 */
[----:B------:R-:W2:Y:S04]  /*0250*/  LDG.E R10, desc[UR10][R10.64] ;  /* 0x0000000a0a0a7981 */ /* 0x000ea8000c1e1900 */
[----:B------:R-:W3:Y:S01]  /*0260*/  LDG.E R8, desc[UR10][R8.64] ;  /* 0x0000000a08087981 */ /* 0x000ee2000c1e1900 */
[----:B------:R-:W-:Y:S01]  /*0270*/  IADD3 R0, PT, PT, R3, UR4, RZ ;  /* 0x0000000403007c10 */ /* 0x000fe2000fffe0ff */
[----:B------:R-:W-:Y:S01]  /*0280*/  UIADD3 UR4, UPT, UPT, UR9, UR4, URZ ;  /* 0x0000000409047290 */ /* 0x000fe2000fffe0ff */
[----:B------:R-:W-:-:S03]  /*0290*/  LEA R15, R12, R17, 0x6 ;  /* 0x000000110c0f7211 */ /* 0x000fc600078e30ff */
[----:B------:R-:W-:Y:S01]  /*02a0*/  IMAD R13, R0, 0x4, R19 ;  /* 0x00000004000d7824 */ /* 0x000fe200078e0213 */
[----:B------:R-:W-:-:S04]  /*02b0*/  UISETP.GE.AND UP1, UPT, UR4, UR7, UPT ;  /* 0x000000070400728c */ /* 0x000fc8000bf26270 */
[----:B--2---:R1:W-:Y:S04]  /*02c0*/  STS [R13], R10 ;  /* 0x0000000a0d007388 */ /* 0x0043e80000000800 */
[----:B---3--:R1:W-:Y:S01]  /*02d0*/  STS [R15], R8 ;  /* 0x000000080f007388 */ /* 0x0083e20000000800 */
[----:B------:R-:W-:Y:S05]  /*02e0*/  BRA.U !UP1, `(.L_x_1) ;  /* 0xfffffffd09ac7547 */ /* 0x000fea000b83ffff */
.L_x_0:
[----:B------:R-:W-:Y:S01]  /*02f0*/  BAR.SYNC.DEFER_BLOCKING 0x0 ;  /* 0x0000000000007b1d */ /* 0x000fe20000010000 */
[----:B------:R-:W-:-:S05]  /*0300*/  HFMA2 R21, -RZ, RZ, 0, 0 ;  /* 0x00000000ff157431 */ /* 0x000fca00000001ff */
[----:B------:R-:W-:Y:S05]  /*0310*/  BRA.U !UP0, `(.L_x_2) ;  /* 0x0000000508b87547 */ /* 0x000fea000b800000 */
[----:B------:R-:W-:Y:S01]  /*0320*/  UISETP.GE.U32.AND UP1, UPT, UR7, 0x10, UPT ;  /* 0x000000100700788c */ /* 0x000fe2000bf26070 */
[----:B------:R-:W-:Y:S01]  /*0330*/  MOV R21, RZ ;  /* 0x000000ff00157202 */ /* 0x000fe20000000f00 */
[----:B------:R-:W-:Y:S01]  /*0340*/  ULOP3.LUT UR4, UR7, 0xf, URZ, 0xc0, !UPT ;  /* 0x0000000f07047892 */ /* 0x000fe2000f8ec0ff */
[----:B------:R-:W-:-:S03]  /*0350*/  MOV R0, RZ ;  /* 0x000000ff00007202 */ /* 0x000fc60000000f00 */
[----:B------:R-:W-:-:S03]  /*0360*/  UISETP.NE.AND UP0, UPT, UR4, URZ, UPT ;  /* 0x000000ff0400728c */ /* 0x000fc6000bf05270 */
[----:B------:R-:W-:Y:S08]  /*0370*/  BRA.U !UP1, `(.L_x_3) ;  /* 0x0000000109bc7547 */ /* 0x000ff0000b800000 */
[----:B------:R-:W-:Y:S01]  /*0380*/  ULOP3.LUT UR8, UR7, 0x7ffffff0, URZ, 0xc0, !UPT ;  /* 0x7ffffff007087892 */ /* 0x000fe2000f8ec0ff */
[----:B------:R-:W-:Y:S01]  /*0390*/  IADD3 R18, PT, PT, R7, 0x20, R6 ;  /* 0x0000002007127810 */ /* 0x000fe20007ffe006 */
[----:B------:R-:W-:Y:S01]  /*03a0*/  IMAD.MOV.U32 R21, RZ, RZ, RZ ;  /* 0x000000ffff157224 */ /* 0x000fe200078e00ff */
[----:B------:R-:W-:Y:S01]  /*03b0*/  IADD3 R16, PT, PT, R5, 0x200, R4 ;  /* 0x0000020005107810 */ /* 0x000fe20007ffe004 */
[----:B------:R-:W-:Y:S02]  /*03c0*/  UIADD3 UR9, UPT, UPT, -UR8, URZ, URZ ;  /* 0x000000ff08097290 */ /* 0x000fe4000fffe1ff */
[----:B------:R-:W-:-:S10]  /*03d0*/  MOV R0, UR8 ;  /* 0x0000000800007c02 */ /* 0x000fd40008000f00 */
.L_x_4:
[----:B------:R-:W-:Y:S01]  /*03e0*/  LDS R22, [R16+-0x200] ;  /* 0xfffe000010167984 */ /* 0x000fe20000000800 */
[----:B------:R-:W-:-:S03]  /*03f0*/  UIADD3 UR9, UPT, UPT, UR9, 0x10, URZ ;  /* 0x0000001009097890 */ /* 0x000fc6000fffe0ff */
[----:B-1----:R-:W0:Y:S01]  /*0400*/  LDS.128 R12, [R18+-0x20] ;  /* 0xffffe000120c7984 */ /* 0x002e220000000c00 */
[----:B------:R-:W-:-:S03]  /*0410*/  UISETP.NE.AND UP1, UPT, UR9, URZ, UPT ;  /* 0x000000ff0900728c */ /* 0x000fc6000bf25270 */
[----:B------:R-:W1:Y:S04]  /*0420*/  LDS R29, [R16+-0x1c0] ;  /* 0xfffe4000101d7984 */ /* 0x000e680000000800 */
[----:B------:R-:W2:Y:S04]  /*0430*/  LDS R27, [R16+-0x180] ;  /* 0xfffe8000101b7984 */ /* 0x000ea80000000800 */
[----:B------:R-:W3:Y:S04]  /*0440*/  LDS R24, [R16+-0x140] ;  /* 0xfffec00010187984 */ /* 0x000ee80000000800 */
[----:B------:R-:W-:Y:S04]  /*0450*/  LDS R23, [R16+-0x100] ;  /* 0xffff000010177984 */ /* 0x000fe80000000800 */
[----:B------:R-:W4:Y:S04]  /*0460*/  LDS.128 R8, [R18+-0x10] ;  /* 0xfffff00012087984 */ /* 0x000f280000000c00 */
[----:B------:R-:W5:Y:S04]  /*0470*/  LDS R20, [R16+-0xc0] ;  /* 0xffff400010147984 */ /* 0x000f680000000800 */
[----:B------:R-:W5:Y:S01]  /*0480*/  LDS R25, [R16+-0x80] ;  /* 0xffff800010197984 */ /* 0x000f620000000800 */
[----:B0-----:R-:W-:-:S03]  /*0490*/  FFMA R12, R12, R22, R21 ;  /* 0x000000160c0c7223 */ /* 0x001fc60000000015 */
[----:B------:R-:W0:Y:S01]  /*04a0*/  LDS R22, [R16+-0x40] ;  /* 0xffffc00010167984 */ /* 0x000e220000000800 */
[----:B-1----:R-:W-:-:S03]  /*04b0*/  FFMA R12, R29, R13, R12 ;  /* 0x0000000d1d0c7223 */ /* 0x002fc6000000000c */
[----:B------:R-:W-:Y:S01]  /*04c0*/  LDS R21, [R16] ;  /* 0x0000000010157984 */ /* 0x000fe20000000800 */
[----:B--2---:R-:W-:-:S04]  /*04d0*/  FFMA R27, R27, R14, R12 ;  /* 0x0000000e1b1b7223 */ /* 0x004fc8000000000c */
[----:B---3--:R-:W-:Y:S02]  /*04e0*/  FFMA R27, R24, R15, R27 ;  /* 0x0000000f181b7223 */ /* 0x008fe4000000001b */
[----:B------:R-:W1:Y:S04]  /*04f0*/  LDS.128 R12, [R18] ;  /* 0x00000000120c7984 */ /* 0x000e680000000c00 */
[----:B------:R-:W2:Y:S01]  /*0500*/  LDS R24, [R16+0x40] ;  /* 0x0000400010187984 */ /* 0x000ea20000000800 */
[----:B----4-:R-:W-:-:S04]  /*0510*/  FFMA R23, R8, R23, R27 ;  /* 0x0000001708177223 */ /* 0x010fc8000000001b */
[----:B-----5:R-:W-:Y:S02]  /*0520*/  FFMA R20, R20, R9, R23 ;  /* 0x0000000914147223 */ /* 0x020fe40000000017 */
[----:B------:R-:W3:Y:S02]  /*0530*/  LDS R23, [R16+0x80] ;  /* 0x0000800010177984 */ /* 0x000ee40000000800 */
[----:B------:R-:W-:Y:S02]  /*0540*/  FFMA R25, R25, R10, R20 ;  /* 0x0000000a19197223 */ /* 0x000fe40000000014 */
[----:B------:R-:W4:Y:S02]  /*0550*/  LDS R20, [R16+0xc0] ;  /* 0x0000c00010147984 */ /* 0x000f240000000800 */
[----:B0-----:R-:W-:Y:S02]  /*0560*/  FFMA R27, R22, R11, R25 ;  /* 0x0000000b161b7223 */ /* 0x001fe40000000019 */
[----:B------:R-:W-:Y:S04]  /*0570*/  LDS R25, [R16+0x100] ;  /* 0x0001000010197984 */ /* 0x000fe80000000800 */
[----:B------:R0:W5:Y:S04]  /*0580*/  LDS.128 R8, [R18+0x10] ;  /* 0x0000100012087984 */ /* 0x0001680000000c00 */
[----:B------:R-:W5:Y:S01]  /*0590*/  LDS R22, [R16+0x140] ;  /* 0x0001400010167984 */ /* 0x000f620000000800 */
[----:B-1----:R-:W-:-:S03]  /*05a0*/  FFMA R27, R12, R21, R27 ;  /* 0x000000150c1b7223 */ /* 0x002fc6000000001b */
[----:B------:R-:W1:Y:S01]  /*05b0*/  LDS R21, [R16+0x180] ;  /* 0x0001800010157984 */ /* 0x000e620000000800 */
[----:B0-----:R-:W-:Y:S01]  /*05c0*/  IADD3 R18, PT, PT, R18, 0x40, RZ ;  /* 0x0000004012127810 */ /* 0x001fe20007ffe0ff */
[----:B--2---:R-:W-:Y:S02]  /*05d0*/  FFMA R24, R24, R13, R27 ;  /* 0x0000000d18187223 */ /* 0x004fe4000000001b */
[----:B------:R0:W2:Y:S02]  /*05e0*/  LDS R12, [R16+0x1c0] ;  /* 0x0001c000100c7984 */ /* 0x0000a40000000800 */
[----:B---3--:R-:W-:Y:S01]  /*05f0*/  FFMA R23, R23, R14, R24 ;  /* 0x0000000e17177223 */ /* 0x008fe20000000018 */
[----:B0-----:R-:W-:-:S03]  /*0600*/  IADD3 R16, PT, PT, R16, 0x400, RZ ;  /* 0x0000040010107810 */ /* 0x001fc60007ffe0ff */
[----:B----4-:R-:W-:-:S04]  /*0610*/  FFMA R15, R20, R15, R23 ;  /* 0x0000000f140f7223 */ /* 0x010fc80000000017 */
[----:B-----5:R-:W-:-:S04]  /*0620*/  FFMA R15, R8, R25, R15 ;  /* 0x00000019080f7223 */ /* 0x020fc8000000000f */
[----:B------:R-:W-:-:S04]  /*0630*/  FFMA R22, R22, R9, R15 ;  /* 0x0000000916167223 */ /* 0x000fc8000000000f */
[----:B-1----:R-:W-:-:S04]  /*0640*/  FFMA R21, R21, R10, R22 ;  /* 0x0000000a15157223 */ /* 0x002fc80000000016 */
[----:B--2---:R-:W-:Y:S01]  /*0650*/  FFMA R21, R12, R11, R21 ;  /* 0x0000000b0c157223 */ /* 0x004fe20000000015 */
[----:B------:R-:W-:Y:S06]  /*0660*/  BRA.U UP1, `(.L_x_4) ;  /* 0xfffffffd015c7547 */ /* 0x000fec000b83ffff */
.L_x_3:
[----:B------:R-:W-:Y:S05]  /*0670*/  BRA.U !UP0, `(.L_x_2) ;  /* 0x0000000108e07547 */ /* 0x000fea000b800000 */
[----:B------:R-:W-:Y:S02]  /*0680*/  UISETP.GE.U32.AND UP0, UPT, UR4, 0x8, UPT ;  /* 0x000000080400788c */ /* 0x000fe4000bf06070 */
[----:B------:R-:W-:-:S04]  /*0690*/  ULOP3.LUT UR8, UR7, 0x7, URZ, 0xc0, !UPT ;  /* 0x0000000707087892 */ /* 0x000fc8000f8ec0ff */
[----:B------:R-:W-:-:S03]  /*06a0*/  UISETP.NE.AND UP1, UPT, UR8, URZ, UPT ;  /* 0x000000ff0800728c */ /* 0x000fc6000bf25270 */
[----:B------:R-:W-:Y:S08]  /*06b0*/  BRA.U !UP0, `(.L_x_5) ;  /* 0x0000000108547547 */ /* 0x000ff0000b800000 */
[C---:B------:R-:W-:Y:S02]  /*06c0*/  LEA R24, R0.reuse, R17, 0x6 ;  /* 0x0000001100187211 */ /* 0x040fe400078e30ff */
[C---:B------:R-:W-:Y:S01]  /*06d0*/  LEA R22, R0.reuse, R19, 0x2 ;  /* 0x0000001300167211 */ /* 0x040fe200078e10ff */
[----:B------:R-:W-:Y:S02]  /*06e0*/  VIADD R0, R0, 0x8 ;  /* 0x0000000800007836 */ /* 0x000fe40000000000 */
[----:B------:R-:W-:Y:S04]  /*06f0*/  LDS R26, [R24] ;  /* 0x00000000181a7984 */ /* 0x000fe80000000800 */
[----:B-1----:R-:W0:Y:S04]  /*0700*/  LDS.128 R8, [R22] ;  /* 0x0000000016087984 */ /* 0x002e280000000c00 */
[----:B------:R-:W1:Y:S04]  /*0710*/  LDS R29, [R24+0x40] ;  /* 0x00004000181d7984 */ /* 0x000e680000000800 */
[----:B------:R-:W2:Y:S04]  /*0720*/  LDS R25, [R24+0x80] ;  /* 0x0000800018197984 */ /* 0x000ea80000000800 */
[----:B------:R-:W3:Y:S04]  /*0730*/  LDS R16, [R24+0xc0] ;  /* 0x0000c00018107984 */ /* 0x000ee80000000800 */
[----:B------:R-:W-:Y:S04]  /*0740*/  LDS R23, [R24+0x100] ;  /* 0x0001000018177984 */ /* 0x000fe80000000800 */
[----:B------:R-:W4:Y:S04]  /*0750*/  LDS.128 R12, [R22+0x10] ;  /* 0x00001000160c7984 */ /* 0x000f280000000c00 */
[----:B------:R-:W5:Y:S04]  /*0760*/  LDS R18, [R24+0x140] ;  /* 0x0001400018127984 */ /* 0x000f680000000800 */
[----:B------:R-:W5:Y:S04]  /*0770*/  LDS R27, [R24+0x180] ;  /* 0x00018000181b7984 */ /* 0x000f680000000800 */
[----:B------:R-:W5:Y:S01]  /*0780*/  LDS R20, [R24+0x1c0] ;  /* 0x0001c00018147984 */ /* 0x000f620000000800 */
[----:B0-----:R-:W-:-:S04]  /*0790*/  FFMA R8, R8, R26, R21 ;  /* 0x0000001a08087223 */ /* 0x001fc80000000015 */
[----:B-1----:R-:W-:-:S04]  /*07a0*/  FFMA R8, R29, R9, R8 ;  /* 0x000000091d087223 */ /* 0x002fc80000000008 */
[----:B--2---:R-:W-:-:S04]  /*07b0*/  FFMA R25, R25, R10, R8 ;  /* 0x0000000a19197223 */ /* 0x004fc80000000008 */
[----:B---3--:R-:W-:-:S04]  /*07c0*/  FFMA R11, R16, R11, R25 ;  /* 0x0000000b100b7223 */ /* 0x008fc80000000019 */
[----:B----4-:R-:W-:-:S04]  /*07d0*/  FFMA R11, R12, R23, R11 ;  /* 0x000000170c0b7223 */ /* 0x010fc8000000000b */
[----:B-----5:R-:W-:-:S04]  /*07e0*/  FFMA R18, R18, R13, R11 ;  /* 0x0000000d12127223 */ /* 0x020fc8000000000b */
[----:B------:R-:W-:-:S04]  /*07f0*/  FFMA R27, R27, R14, R18 ;  /* 0x0000000e1b1b7223 */ /* 0x000fc80000000012 */
[----:B------:R-:W-:-:S07]  /*0800*/  FFMA R21, R20, R15, R27 ;  /* 0x0000000f14157223 */ /* 0x000fce000000001b */
.L_x_5:
[----:B------:R-:W-:Y:S05]  /*0810*/  BRA.U !UP1, `(.L_x_2) ;  /* 0x0000000109787547 */ /* 0x000fea000b800000 */
[----:B------:R-:W-:Y:S02]  /*0820*/  UISETP.GE.U32.AND UP0, UPT, UR8, 0x4, UPT ;  /* 0x000000040800788c */ /* 0x000fe4000bf06070 */
[----:B------:R-:W-:-:S04]  /*0830*/  ULOP3.LUT UR4, UR7, 0x3, URZ, 0xc0, !UPT ;  /* 0x0000000307047892 */ /* 0x000fc8000f8ec0ff */
[----:B------:R-:W-:-:S03]  /*0840*/  UISETP.NE.AND UP1, UPT, UR4, URZ, UPT ;  /* 0x000000ff0400728c */ /* 0x000fc6000bf25270 */
[----:B------:R-:W-:Y:S08]  /*0850*/  BRA.U !UP0, `(.L_x_6) ;  /* 0x0000000108307547 */ /* 0x000ff0000b800000 */
[C---:B-1----:R-:W-:Y:S02]  /*0860*/  LEA R8, R0.reuse, R19, 0x2 ;  /* 0x0000001300087211 */ /* 0x042fe400078e10ff */
[C---:B------:R-:W-:Y:S02]  /*0870*/  LEA R17, R0.reuse, R17, 0x6 ;  /* 0x0000001100117211 */ /* 0x040fe400078e30ff */
[----:B------:R-:W-:Y:S02]  /*0880*/  IADD3 R0, PT, PT, R0, 0x4, RZ ;  /* 0x0000000400007810 */ /* 0x000fe40007ffe0ff */
[----:B------:R-:W-:Y:S04]  /*0890*/  LDS.128 R8, [R8] ;  /* 0x0000000008087984 */ /* 0x000fe80000000c00 */
[----:B------:R-:W0:Y:S04]  /*08a0*/  LDS R12, [R17] ;  /* 0x00000000110c7984 */ /* 0x000e280000000800 */
[----:B------:R-:W1:Y:S04]  /*08b0*/  LDS R13, [R17+0x40] ;  /* 0x00004000110d7984 */ /* 0x000e680000000800 */
[----:B------:R-:W2:Y:S04]  /*08c0*/  LDS R14, [R17+0x80] ;  /* 0x00008000110e7984 */ /* 0x000ea80000000800 */
[----:B------:R-:W3:Y:S01]  /*08d0*/  LDS R15, [R17+0xc0] ;  /* 0x0000c000110f7984 */ /* 0x000ee20000000800 */
[----:B0-----:R-:W-:-:S04]  /*08e0*/  FFMA R12, R8, R12, R21 ;  /* 0x0000000c080c7223 */ /* 0x001fc80000000015 */
[----:B-1----:R-:W-:-:S04]  /*08f0*/  FFMA R9, R13, R9, R12 ;  /* 0x000000090d097223 */ /* 0x002fc8000000000c */
[----:B--2---:R-:W-:-:S04]  /*0900*/  FFMA R10, R14, R10, R9 ;  /* 0x0000000a0e0a7223 */ /* 0x004fc80000000009 */
[----:B---3--:R-:W-:-:S07]  /*0910*/  FFMA R21, R15, R11, R10 ;  /* 0x0000000b0f157223 */ /* 0x008fce000000000a */
.L_x_6:
[----:B------:R-:W-:Y:S05]  /*0920*/  BRA.U !UP1, `(.L_x_2) ;  /* 0x0000000109347547 */ /* 0x000fea000b800000 */
[C---:B------:R-:W-:Y:S01]  /*0930*/  LEA R5, R0.reuse, R5, 0x6 ;  /* 0x0000000500057211 */ /* 0x040fe200078e30ff */
[----:B------:R-:W-:Y:S01]  /*0940*/  UIADD3 UR4, UPT, UPT, -UR4, URZ, URZ ;  /* 0x000000ff04047290 */ /* 0x000fe2000fffe1ff */
[----:B------:R-:W-:-:S03]  /*0950*/  LEA R7, R0, R7, 0x2 ;  /* 0x0000000700077211 */ /* 0x000fc600078e10ff */
[----:B------:R-:W-:Y:S01]  /*0960*/  IMAD.IADD R4, R4, 0x1, R5 ;  /* 0x0000000104047824 */ /* 0x000fe200078e0205 */
[----:B------:R-:W-:-:S07]  /*0970*/  IADD3 R6, PT, PT, R6, R7, RZ ;  /* 0x0000000706067210 */ /* 0x000fce0007ffe0ff */
.L_x_7:
[----:B------:R0:W-:Y:S01]  /*0980*/  LDS R0, [R6] ;  /* 0x0000000006007984 */ /* 0x0001e20000000800 */
[----:B------:R-:W-:-:S03]  /*0990*/  UIADD3 UR4, UPT, UPT, UR4, 0x1, URZ ;  /* 0x0000000104047890 */ /* 0x000fc6000fffe0ff */
[----:B------:R2:W3:Y:S01]  /*09a0*/  LDS R5, [R4] ;  /* 0x0000000004057984 */ /* 0x0004e20000000800 */
[----:B------:R-:W-:Y:S01]  /*09b0*/  UISETP.NE.AND UP0, UPT, UR4, URZ, UPT ;  /* 0x000000ff0400728c */ /* 0x000fe2000bf05270 */
[----:B0-----:R-:W-:Y:S02]  /*09c0*/  IADD3 R6, PT, PT, R6, 0x4, RZ ;  /* 0x0000000406067810 */ /* 0x001fe40007ffe0ff */
[----:B--2---:R-:W-:Y:S01]  /*09d0*/  IADD3 R4, PT, PT, R4, 0x40, RZ ;  /* 0x0000004004047810 */ /* 0x004fe20007ffe0ff */
[----:B---3--:R-:W-:-:S05]  /*09e0*/  FFMA R21, R0, R5, R21 ;  /* 0x0000000500157223 */ /* 0x008fca0000000015 */
[----:B------:R-:W-:Y:S05]  /*09f0*/  BRA.U UP0, `(.L_x_7) ;  /* 0xfffffffd00e07547 */ /* 0x000fea000b83ffff */
.L_x_2:
[----:B------:R-:W0:Y:S01]  /*0a00*/  LDC.64 R4, c[0x0][0x3a0] ;  /* 0x0000e800ff047b82 */ /* 0x000e220000000a00 */
[----:B------:R-:W2:Y:S01]  /*0a10*/  LDCU UR4, c[0x0][0x384] ;  /* 0x00007080ff0477ac */ /* 0x000ea20008000800 */
[----:B------:R-:W-:Y:S02]  /*0a20*/  IADD3 R2, PT, PT, R2, UR6, RZ ;  /* 0x0000000602027c10 */ /* 0x000fe4000fffe0ff */
[----:B------:R-:W-:-:S05]  /*0a30*/  IADD3 R3, PT, PT, R3, UR5, RZ ;  /* 0x0000000503037c10 */ /* 0x000fca000fffe0ff */
[----:B--2---:R-:W-:-:S04]  /*0a40*/  IMAD R3, R2, UR4, R3 ;  /* 0x0000000402037c24 */ /* 0x004fc8000f8e0203 */
[----:B0-----:R-:W-:-:S05]  /*0a50*/  IMAD.WIDE R2, R3, 0x4, R4 ;  /* 0x0000000403027825 */ /* 0x001fca00078e0204 */
[----:B------:R-:W-:Y:S01]  /*0a60*/  STG.E desc[UR10][R2.64], R21 ;  /* 0x0000001502007986 */ /* 0x000fe2000c10190a */
[----:B------:R-:W-:Y:S05]  /*0a70*/  EXIT ;  /* 0x000000000000794d */ /* 0x000fea0003800000 */
.L_x_8:
[----:B------:R-:W-:-:S00]  /*0a80*/  BRA `(.L_x_8) ;  /* 0xfffffffc00fc7947 */ /* 0x000fc0000383ffff */
[----:B------:R-:W-:-:S00]  /*0a90*/  NOP ;  /* 0x0000000000007918 */ /* 0x000fc00000000000 */
        /* <DEDUP_REMOVED lines=14> */
.L_x_9:


//--------------------- .nv.shared._Z12sgemm_gpu_v2ILi16ELi64EEviiiPfS0_S0_ --------------------------
	.section	.nv.shared._Z12sgemm_gpu_v2ILi16ELi64EEviiiPfS0_S0_,"aw",@nobits
	.sectionflags	@""
	.align	4
.nv.shared._Z12sgemm_gpu_v2ILi16ELi64EEviiiPfS0_S0_:
	.zero		9216


//--------------------- .nv.shared.reserved.0     --------------------------
	.section	.nv.shared.reserved.0,"aw",@nobits
	.weak		__nv_reservedSMEM_offset_0_alias
	.size		__nv_reservedSMEM_offset_0_alias, 0, 64
	.other		__nv_reservedSMEM_offset_0_alias,@"STO_CUDA_RESERVED_SHARED STV_DEFAULT"
__nv_reservedSMEM_offset_0_alias:
	.zero		0
	.zero		64


//--------------------- .nv.constant0._Z12sgemm_gpu_v2ILi16ELi64EEviiiPfS0_S0_ --------------------------
	.section	.nv.constant0._Z12sgemm_gpu_v2ILi16ELi64EEviiiPfS0_S0_,"a",@progbits
	.sectionflags	@""
	.align	4
.nv.constant0._Z12sgemm_gpu_v2ILi16ELi64EEviiiPfS0_S0_:
	.zero		936


//--------------------- SYMBOLS --------------------------

	.type		.nv.reservedSmem.offset0,@object
	.size		.nv.reservedSmem.offset0,0x4
	.type		.nv.reservedSmem.cap,@object
	.size		.nv.reservedSmem.cap,0x4
